//
// Generated by NVIDIA NVVM Compiler
//
// Compiler Build ID: CL-36424714
// Cuda compilation tools, release 13.0, V13.0.88
// Based on NVVM 20.0.0
//

.version 9.0
.target sm_100
.address_size 64

	// .globl	_Z19count_collisions_cuP4int3Piii
.extern .shared .align 16 .b8 sdata[];

.visible .entry _Z19count_collisions_cuP4int3Piii(
	.param .u64 .ptr .align 1 _Z19count_collisions_cuP4int3Piii_param_0,
	.param .u64 .ptr .align 1 _Z19count_collisions_cuP4int3Piii_param_1,
	.param .u32 _Z19count_collisions_cuP4int3Piii_param_2,
	.param .u32 _Z19count_collisions_cuP4int3Piii_param_3
)
{
	.reg .pred 	%p<30>;
	.reg .b32 	%r<126>;
	.reg .b64 	%rd<13>;

	ld.param.u64 	%rd7, [_Z19count_collisions_cuP4int3Piii_param_0];
	ld.param.u64 	%rd6, [_Z19count_collisions_cuP4int3Piii_param_1];
	ld.param.u32 	%r49, [_Z19count_collisions_cuP4int3Piii_param_2];
	ld.param.u32 	%r50, [_Z19count_collisions_cuP4int3Piii_param_3];
	cvta.to.global.u64 	%rd1, %rd7;
	mov.u32 	%r52, %ctaid.x;
	mov.u32 	%r1, %ntid.x;
	mov.u32 	%r2, %tid.x;
	mad.lo.s32 	%r3, %r52, %r1, %r2;
	setp.ge.s32 	%p1, %r3, %r49;
	@%p1 bra 	$L__BB0_2;
	mul.wide.s32 	%rd8, %r3, 12;
	add.s64 	%rd9, %rd1, %rd8;
	ld.global.u32 	%r109, [%rd9];
	ld.global.u32 	%r108, [%rd9+4];
	ld.global.u32 	%r107, [%rd9+8];
$L__BB0_2:
	mov.u32 	%r54, %nctaid.y;
	add.s32 	%r55, %r54, %r49;
	add.s32 	%r56, %r55, -1;
	div.u32 	%r57, %r56, %r54;
	mov.u32 	%r58, %ctaid.y;
	mul.lo.s32 	%r59, %r57, %r58;
	add.s32 	%r60, %r59, %r57;
	setp.lt.s32 	%p2, %r3, %r59;
	add.s32 	%r61, %r3, 1;
	selp.b32 	%r118, %r59, %r61, %p2;
	min.s32 	%r11, %r60, %r49;
	setp.ge.s32 	%p3, %r118, %r11;
	mov.b32 	%r124, 0;
	@%p3 bra 	$L__BB0_24;
	sub.s32 	%r12, %r11, %r118;
	and.b32  	%r13, %r12, 3;
	sub.s32 	%r64, %r118, %r11;
	setp.gt.u32 	%p4, %r64, -4;
	mov.b32 	%r124, 0;
	@%p4 bra 	$L__BB0_18;
	and.b32  	%r66, %r12, -4;
	neg.s32 	%r110, %r66;
	add.s64 	%rd2, %rd1, 24;
	mov.b32 	%r124, 0;
$L__BB0_5:
	mul.wide.s32 	%rd10, %r118, 12;
	add.s64 	%rd3, %rd2, %rd10;
	ld.global.u32 	%r68, [%rd3+-24];
	setp.ne.s32 	%p5, %r109, %r68;
	mov.b32 	%r113, 0;
	@%p5 bra 	$L__BB0_8;
	ld.global.u32 	%r70, [%rd3+-20];
	setp.ne.s32 	%p6, %r108, %r70;
	@%p6 bra 	$L__BB0_8;
	ld.global.u32 	%r71, [%rd3+-16];
	setp.eq.s32 	%p7, %r107, %r71;
	selp.u32 	%r113, 1, 0, %p7;
$L__BB0_8:
	add.s32 	%r20, %r113, %r124;
	ld.global.u32 	%r73, [%rd3+-12];
	setp.ne.s32 	%p8, %r109, %r73;
	mov.b32 	%r114, 0;
	@%p8 bra 	$L__BB0_11;
	ld.global.u32 	%r75, [%rd3+-8];
	setp.ne.s32 	%p9, %r108, %r75;
	@%p9 bra 	$L__BB0_11;
	ld.global.u32 	%r76, [%rd3+-4];
	setp.eq.s32 	%p10, %r107, %r76;
	selp.u32 	%r114, 1, 0, %p10;
$L__BB0_11:
	add.s32 	%r23, %r114, %r20;
	ld.global.u32 	%r78, [%rd3];
	setp.ne.s32 	%p11, %r109, %r78;
	mov.b32 	%r115, 0;
	@%p11 bra 	$L__BB0_14;
	ld.global.u32 	%r80, [%rd3+4];
	setp.ne.s32 	%p12, %r108, %r80;
	@%p12 bra 	$L__BB0_14;
	ld.global.u32 	%r81, [%rd3+8];
	setp.eq.s32 	%p13, %r107, %r81;
	selp.u32 	%r115, 1, 0, %p13;
$L__BB0_14:
	add.s32 	%r26, %r115, %r23;
	ld.global.u32 	%r83, [%rd3+12];
	setp.ne.s32 	%p14, %r109, %r83;
	mov.b32 	%r116, 0;
	@%p14 bra 	$L__BB0_17;
	ld.global.u32 	%r85, [%rd3+16];
	setp.ne.s32 	%p15, %r108, %r85;
	@%p15 bra 	$L__BB0_17;
	ld.global.u32 	%r86, [%rd3+20];
	setp.eq.s32 	%p16, %r107, %r86;
	selp.u32 	%r116, 1, 0, %p16;
$L__BB0_17:
	add.s32 	%r124, %r116, %r26;
	add.s32 	%r118, %r118, 4;
	add.s32 	%r110, %r110, 4;
	setp.ne.s32 	%p17, %r110, 0;
	@%p17 bra 	$L__BB0_5;
$L__BB0_18:
	setp.eq.s32 	%p18, %r13, 0;
	@%p18 bra 	$L__BB0_24;
	add.s64 	%rd4, %rd1, 4;
	neg.s32 	%r120, %r13;
$L__BB0_20:
	.pragma "nounroll";
	mul.wide.s32 	%rd11, %r118, 12;
	add.s64 	%rd5, %rd4, %rd11;
	ld.global.u32 	%r88, [%rd5+-4];
	setp.ne.s32 	%p19, %r109, %r88;
	mov.b32 	%r123, 0;
	@%p19 bra 	$L__BB0_23;
	ld.global.u32 	%r90, [%rd5];
	setp.ne.s32 	%p20, %r108, %r90;
	@%p20 bra 	$L__BB0_23;
	ld.global.u32 	%r91, [%rd5+4];
	setp.eq.s32 	%p21, %r107, %r91;
	selp.u32 	%r123, 1, 0, %p21;
$L__BB0_23:
	add.s32 	%r124, %r123, %r124;
	add.s32 	%r118, %r118, 1;
	add.s32 	%r120, %r120, 1;
	setp.ne.s32 	%p22, %r120, 0;
	@%p22 bra 	$L__BB0_20;
$L__BB0_24:
	shl.b32 	%r92, %r2, 2;
	mov.u32 	%r93, sdata;
	add.s32 	%r45, %r93, %r92;
	st.shared.u32 	[%r45], %r124;
	bar.sync 	0;
	setp.ge.u32 	%p23, %r2, %r50;
	add.s32 	%r94, %r50, %r2;
	setp.ge.u32 	%p24, %r94, %r1;
	or.pred  	%p25, %p23, %p24;
	@%p25 bra 	$L__BB0_26;
	shl.b32 	%r95, %r50, 2;
	add.s32 	%r96, %r45, %r95;
	ld.shared.u32 	%r97, [%r96];
	ld.shared.u32 	%r98, [%r45];
	add.s32 	%r99, %r98, %r97;
	st.shared.u32 	[%r45], %r99;
$L__BB0_26:
	bar.sync 	0;
	shr.s32 	%r125, %r50, 1;
	setp.lt.s32 	%p26, %r125, 1;
	@%p26 bra 	$L__BB0_30;
$L__BB0_27:
	setp.ge.u32 	%p27, %r2, %r125;
	@%p27 bra 	$L__BB0_29;
	shl.b32 	%r100, %r125, 2;
	add.s32 	%r101, %r45, %r100;
	ld.shared.u32 	%r102, [%r101];
	ld.shared.u32 	%r103, [%r45];
	add.s32 	%r104, %r103, %r102;
	st.shared.u32 	[%r45], %r104;
$L__BB0_29:
	bar.sync 	0;
	shr.u32 	%r48, %r125, 1;
	setp.gt.u32 	%p28, %r125, 1;
	mov.u32 	%r125, %r48;
	@%p28 bra 	$L__BB0_27;
$L__BB0_30:
	setp.ne.s32 	%p29, %r2, 0;
	@%p29 bra 	$L__BB0_32;
	ld.shared.u32 	%r105, [sdata];
	cvta.to.global.u64 	%rd12, %rd6;
	atom.global.add.u32 	%r106, [%rd12], %r105;
$L__BB0_32:
	ret;

}


// ===== COMPILED SASS (sm_100) =====

	.target	sm_100

	.elftype	@"ET_EXEC"


//--------------------- .note.nv.tkinfo           --------------------------
	.section	.note.nv.tkinfo,"",@"SHT_NOTE"
	.sectionflags	@"SHF_NOTE_NV_TKINFO"
	.tkinfo
        /*0018*/ 	.word	0x00000002
        /*0030*/ 	.string	""
        /*0030*/ 	.string	"ptxas"
        /*0030*/ 	.string	"Cuda compilation tools, release 13.0, V13.0.88"
        /*0030*/ 	.string	"Build cuda_13.0.r13.0/compiler.36424714_0"
        /*0030*/ 	.string	"-arch sm_100 -m 64 "



//--------------------- .note.nv.cuinfo           --------------------------
	.section	.note.nv.cuinfo,"",@"SHT_NOTE"
	.sectionflags	@"SHF_NOTE_NV_CUINFO"
        /*0018*/ 	.short	0x0002
        /*001a*/ 	.short	0x0064
        /*001c*/ 	.short	0x0082
	.zero		2


//--------------------- .nv.info                  --------------------------
	.section	.nv.info,"",@"SHT_CUDA_INFO"
	.align	4


	//----- nvinfo : EIATTR_REGCOUNT
	.align		4
        /*0000*/ 	.byte	0x04, 0x2f
        /*0002*/ 	.short	(.L_1 - .L_0)
	.align		4
.L_0:
        /*0004*/ 	.word	index@(_Z19count_collisions_cuP4int3Piii)
        /*0008*/ 	.word	0x00000018


	//----- nvinfo : EIATTR_FRAME_SIZE
	.align		4
.L_1:
        /*000c*/ 	.byte	0x04, 0x11
        /*000e*/ 	.short	(.L_3 - .L_2)
	.align		4
.L_2:
        /*0010*/ 	.word	index@(_Z19count_collisions_cuP4int3Piii)
        /*0014*/ 	.word	0x00000000


	//----- nvinfo : EIATTR_MIN_STACK_SIZE
	.align		4
.L_3:
        /*0018*/ 	.byte	0x04, 0x12
        /*001a*/ 	.short	(.L_5 - .L_4)
	.align		4
.L_4:
        /*001c*/ 	.word	index@(_Z19count_collisions_cuP4int3Piii)
        /*0020*/ 	.word	0x00000000
.L_5:


//--------------------- .nv.compat                --------------------------
	.section	.nv.compat,"",@"SHT_CUDA_COMPAT_INFO"
	.align	4
        /*0000*/ 	.byte	0x02, 0x09, 0x00, 0x00, 0x02, 0x02, 0x01, 0x00, 0x02, 0x05, 0x05, 0x00, 0x03, 0x07, 0x01, 0x01
        /*0010*/ 	.byte	0x02, 0x03, 0x00, 0x00, 0x02, 0x06, 0x01, 0x00, 0x04, 0x0b, 0x08, 0x00, 0x09, 0x00, 0x00, 0x00
        /*0020*/ 	.byte	0x00, 0x00, 0x00, 0x00


//--------------------- .nv.info._Z19count_collisions_cuP4int3Piii --------------------------
	.section	.nv.info._Z19count_collisions_cuP4int3Piii,"",@"SHT_CUDA_INFO"
	.sectionflags	@""
	.align	4


	//----- nvinfo : EIATTR_CUDA_API_VERSION
	.align		4
        /*0000*/ 	.byte	0x04, 0x37
        /*0002*/ 	.short	(.L_7 - .L_6)
.L_6:
        /*0004*/ 	.word	0x00000082


	//----- nvinfo : EIATTR_KPARAM_INFO
	.align		4
.L_7:
        /*0008*/ 	.byte	0x04, 0x17
        /*000a*/ 	.short	(.L_9 - .L_8)
.L_8:
        /*000c*/ 	.word	0x00000000
        /*0010*/ 	.short	0x0003
        /*0012*/ 	.short	0x0014
        /*0014*/ 	.byte	0x00, 0xf0, 0x11, 0x00


	//----- nvinfo : EIATTR_KPARAM_INFO
	.align		4
.L_9:
        /*0018*/ 	.byte	0x04, 0x17
        /*001a*/ 	.short	(.L_11 - .L_10)
.L_10:
        /*001c*/ 	.word	0x00000000
        /*0020*/ 	.short	0x0002
        /*0022*/ 	.short	0x0010
        /*0024*/ 	.byte	0x00, 0xf0, 0x11, 0x00


	//----- nvinfo : EIATTR_KPARAM_INFO
	.align		4
.L_11:
        /*0028*/ 	.byte	0x04, 0x17
        /*002a*/ 	.short	(.L_13 - .L_12)
.L_12:
        /*002c*/ 	.word	0x00000000
        /*0030*/ 	.short	0x0001
        /*0032*/ 	.short	0x0008
        /*0034*/ 	.byte	0x00, 0xf5, 0x21, 0x00


	//----- nvinfo : EIATTR_KPARAM_INFO
	.align		4
.L_13:
        /*0038*/ 	.byte	0x04, 0x17
        /*003a*/ 	.short	(.L_15 - .L_14)
.L_14:
        /*003c*/ 	.word	0x00000000
        /*0040*/ 	.short	0x0000
        /*0042*/ 	.short	0x0000
        /*0044*/ 	.byte	0x00, 0xf5, 0x21, 0x00


	//----- nvinfo : EIATTR_SPARSE_MMA_MASK
	.align		4
.L_15:
        /*0048*/ 	.byte	0x03, 0x50
        /*004a*/ 	.short	0x0000


	//----- nvinfo : EIATTR_MAXREG_COUNT
	.align		4
        /*004c*/ 	.byte	0x03, 0x1b
        /*004e*/ 	.short	0x00ff


	//----- nvinfo : EIATTR_NUM_BARRIERS
	.align		4
        /*0050*/ 	.byte	0x02, 0x4c
        /*0052*/ 	.byte	0x01
	.zero		1


	//----- nvinfo : EIATTR_MERCURY_ISA_VERSION
	.align		4
        /*0054*/ 	.byte	0x03, 0x5f
        /*0056*/ 	.short	0x0101


	//----- nvinfo : EIATTR_VRC_CTA_INIT_COUNT
	.align		4
        /*0058*/ 	.byte	0x02, 0x4a
	.zero		1
	.zero		1


	//----- nvinfo : EIATTR_EXIT_INSTR_OFFSETS
	.align		4
        /*005c*/ 	.byte	0x04, 0x1c
        /*005e*/ 	.short	(.L_17 - .L_16)


	//   ....[0]....
.L_16:
        /*0060*/ 	.word	0x00000a70


	//   ....[1]....
        /*0064*/ 	.word	0x00000ae0


	//----- nvinfo : EIATTR_CRS_STACK_SIZE
	.align		4
.L_17:
        /*0068*/ 	.byte	0x04, 0x1e
        /*006a*/ 	.short	(.L_19 - .L_18)
.L_18:
        /*006c*/ 	.word	0x00000000


	//----- nvinfo : EIATTR_CBANK_PARAM_SIZE
	.align		4
.L_19:
        /*0070*/ 	.byte	0x03, 0x19
        /*0072*/ 	.short	0x0018


	//----- nvinfo : EIATTR_PARAM_CBANK
	.align		4
        /*0074*/ 	.byte	0x04, 0x0a
        /*0076*/ 	.short	(.L_21 - .L_20)
	.align		4
.L_20:
        /*0078*/ 	.word	index@(.nv.constant0._Z19count_collisions_cuP4int3Piii)
        /*007c*/ 	.short	0x0380
        /*007e*/ 	.short	0x0018


	//----- nvinfo : EIATTR_SW_WAR
	.align		4
.L_21:
        /*0080*/ 	.byte	0x04, 0x36
        /*0082*/ 	.short	(.L_23 - .L_22)
.L_22:
        /*0084*/ 	.word	0x00000008
.L_23:


//--------------------- .nv.callgraph             --------------------------
	.section	.nv.callgraph,"",@"SHT_CUDA_CALLGRAPH"
	.align	4
	.sectionentsize	8
	.align		4
        /*0000*/ 	.word	0x00000000
	.align		4
        /*0004*/ 	.word	0xffffffff
	.align		4
        /*0008*/ 	.word	0x00000000
	.align		4
        /*000c*/ 	.word	0xfffffffe
	.align		4
        /*0010*/ 	.word	0x00000000
	.align		4
        /*0014*/ 	.word	0xfffffffd
	.align		4
        /*0018*/ 	.word	0x00000000
	.align		4
        /*001c*/ 	.word	0xfffffffc


//--------------------- .text._Z19count_collisions_cuP4int3Piii --------------------------
	.section	.text._Z19count_collisions_cuP4int3Piii,"ax",@progbits
	.align	128
        .global         _Z19count_collisions_cuP4int3Piii
        .type           _Z19count_collisions_cuP4int3Piii,@function
        .size           _Z19count_collisions_cuP4int3Piii,(.L_x_19 - _Z19count_collisions_cuP4int3Piii)
        .other          _Z19count_collisions_cuP4int3Piii,@"STO_CUDA_ENTRY STV_DEFAULT"
_Z19count_collisions_cuP4int3Piii:
.text._Z19count_collisions_cuP4int3Piii:
[----:B------:R-:W-:Y:S08]  /*0000*/  LDC R1, c[0x0][0x37c] ;  /* 0x0000df00ff017b82 */ /* 0x000ff00000000800 */
[----:B------:R-:W0:Y:S01]  /*0010*/  LDC R3, c[0x0][0x360] ;  /* 0x0000d800ff037b82 */ /* 0x000e220000000800 */
[----:B------:R-:W0:Y:S01]  /*0020*/  S2R R0, SR_TID.X ;  /* 0x0000000000007919 */ /* 0x000e220000002100 */
[----:B------:R-:W1:Y:S06]  /*0030*/  LDCU.64 UR6, c[0x0][0x358] ;  /* 0x00006b00ff0677ac */ /* 0x000e6c0008000a00 */
[----:B------:R-:W2:Y:S08]  /*0040*/  LDC R13, c[0x0][0x374] ;  /* 0x0000dd00ff0d7b82 */ /* 0x000eb00000000800 */
[----:B------:R-:W0:Y:S08]  /*0050*/  S2UR UR4, SR_CTAID.X ;  /* 0x00000000000479c3 */ /* 0x000e300000002500 */
[----:B------:R-:W3:Y:S01]  /*0060*/  LDC R12, c[0x0][0x390] ;  /* 0x0000e400ff0c7b82 */ /* 0x000ee20000000800 */
[----:B--2---:R-:W2:Y:S01]  /*0070*/  I2F.U32.RP R10, R13 ;  /* 0x0000000d000a7306 */ /* 0x004ea20000209000 */
[----:B0-----:R-:W-:-:S07]  /*0080*/  IMAD R11, R3, UR4, R0 ;  /* 0x00000004030b7c24 */ /* 0x001fce000f8e0200 */
[----:B--2---:R-:W0:Y:S01]  /*0090*/  MUFU.RCP R10, R10 ;  /* 0x0000000a000a7308 */ /* 0x004e220000001000 */
[----:B---3--:R-:W-:-:S13]  /*00a0*/  ISETP.GE.AND P0, PT, R11, R12, PT ;  /* 0x0000000c0b00720c */ /* 0x008fda0003f06270 */
[----:B------:R-:W2:Y:S01]  /*00b0*/  @!P0 LDC.64 R6, c[0x0][0x380] ;  /* 0x0000e000ff068b82 */ /* 0x000ea20000000a00 */
[----:B0-----:R-:W-:-:S04]  /*00c0*/  VIADD R8, R10, 0xffffffe ;  /* 0x0ffffffe0a087836 */ /* 0x001fc80000000000 */
[----:B------:R0:W3:Y:S02]  /*00d0*/  F2I.FTZ.U32.TRUNC.NTZ R9, R8 ;  /* 0x0000000800097305 */ /* 0x0000e4000021f000 */
[----:B0-----:R-:W-:Y:S02]  /*00e0*/  IMAD.MOV.U32 R8, RZ, RZ, RZ ;  /* 0x000000ffff087224 */ /* 0x001fe400078e00ff */
[----:B---3--:R-:W-:Y:S02]  /*00f0*/  IMAD.MOV R14, RZ, RZ, -R9 ;  /* 0x000000ffff0e7224 */ /* 0x008fe400078e0a09 */
[----:B--2---:R-:W-:-:S04]  /*0100*/  @!P0 IMAD.WIDE R6, R11, 0xc, R6 ;  /* 0x0000000c0b068825 */ /* 0x004fc800078e0206 */
[----:B------:R-:W-:Y:S01]  /*0110*/  IMAD R15, R14, R13, RZ ;  /* 0x0000000d0e0f7224 */ /* 0x000fe200078e02ff */
[----:B-1----:R-:W5:Y:S03]  /*0120*/  @!P0 LDG.E R2, desc[UR6][R6.64] ;  /* 0x0000000606028981 */ /* 0x002f66000c1e1900 */
[----:B------:R-:W-:Y:S01]  /*0130*/  IMAD.HI.U32 R9, R9, R15, R8 ;  /* 0x0000000f09097227 */ /* 0x000fe200078e0008 */
[----:B------:R-:W5:Y:S04]  /*0140*/  @!P0 LDG.E R4, desc[UR6][R6.64+0x4] ;  /* 0x0000040606048981 */ /* 0x000f68000c1e1900 */
[----:B------:R0:W5:Y:S01]  /*0150*/  @!P0 LDG.E R5, desc[UR6][R6.64+0x8] ;  /* 0x0000080606058981 */ /* 0x000162000c1e1900 */
[----:B------:R-:W1:Y:S01]  /*0160*/  S2UR UR4, SR_CTAID.Y ;  /* 0x00000000000479c3 */ /* 0x000e620000002600 */
[C---:B------:R-:W-:Y:S01]  /*0170*/  ISETP.NE.U32.AND P2, PT, R13.reuse, RZ, PT ;  /* 0x000000ff0d00720c */ /* 0x040fe20003f45070 */
[----:B------:R-:W-:Y:S01]  /*0180*/  BSSY.RECONVERGENT B1, `(.L_x_0) ;  /* 0x0000070000017945 */ /* 0x000fe20003800200 */
[----:B0-----:R-:W-:-:S05]  /*0190*/  IADD3 R6, PT, PT, R13, -0x1, R12 ;  /* 0xffffffff0d067810 */ /* 0x001fca0007ffe00c */
[----:B------:R-:W-:-:S04]  /*01a0*/  IMAD.HI.U32 R9, R9, R6, RZ ;  /* 0x0000000609097227 */ /* 0x000fc800078e00ff */
[----:B------:R-:W-:-:S04]  /*01b0*/  IMAD.MOV R7, RZ, RZ, -R9 ;  /* 0x000000ffff077224 */ /* 0x000fc800078e0a09 */
[----:B------:R-:W-:-:S05]  /*01c0*/  IMAD R6, R13, R7, R6 ;  /* 0x000000070d067224 */ /* 0x000fca00078e0206 */
[----:B------:R-:W-:-:S13]  /*01d0*/  ISETP.GE.U32.AND P0, PT, R6, R13, PT ;  /* 0x0000000d0600720c */ /* 0x000fda0003f06070 */
[----:B------:R-:W-:Y:S02]  /*01e0*/  @P0 IMAD.IADD R6, R6, 0x1, -R13 ;  /* 0x0000000106060824 */ /* 0x000fe400078e0a0d */
[----:B------:R-:W-:-:S03]  /*01f0*/  @P0 VIADD R9, R9, 0x1 ;  /* 0x0000000109090836 */ /* 0x000fc60000000000 */
[----:B------:R-:W-:-:S13]  /*0200*/  ISETP.GE.U32.AND P1, PT, R6, R13, PT ;  /* 0x0000000d0600720c */ /* 0x000fda0003f26070 */
[----:B------:R-:W-:Y:S01]  /*0210*/  @P1 VIADD R9, R9, 0x1 ;  /* 0x0000000109091836 */ /* 0x000fe20000000000 */
[----:B------:R-:W-:-:S05]  /*0220*/  @!P2 LOP3.LUT R9, RZ, R13, RZ, 0x33, !PT ;  /* 0x0000000dff09a212 */ /* 0x000fca00078e33ff */
[----:B-1----:R-:W-:-:S05]  /*0230*/  IMAD R6, R9, UR4, RZ ;  /* 0x0000000409067c24 */ /* 0x002fca000f8e02ff */
[C---:B------:R-:W-:Y:S01]  /*0240*/  ISETP.GE.AND P0, PT, R11.reuse, R6, PT ;  /* 0x000000060b00720c */ /* 0x040fe20003f06270 */
[----:B------:R-:W-:Y:S01]  /*0250*/  VIADD R11, R11, 0x1 ;  /* 0x000000010b0b7836 */ /* 0x000fe20000000000 */
[----:B------:R-:W-:-:S04]  /*0260*/  VIADDMNMX R9, R6, R9, R12, PT ;  /* 0x0000000906097246 */ /* 0x000fc8000380010c */
[----:B------:R-:W-:Y:S01]  /*0270*/  SEL R10, R6, R11, !P0 ;  /* 0x0000000b060a7207 */ /* 0x000fe20004000000 */
[----:B------:R-:W-:-:S03]  /*0280*/  IMAD.MOV.U32 R11, RZ, RZ, RZ ;  /* 0x000000ffff0b7224 */ /* 0x000fc600078e00ff */
[----:B------:R-:W-:-:S13]  /*0290*/  ISETP.GE.AND P0, PT, R10, R9, PT ;  /* 0x000000090a00720c */ /* 0x000fda0003f06270 */
[----:B------:R-:W-:Y:S05]  /*02a0*/  @P0 BRA `(.L_x_1) ;  /* 0x0000000400740947 */ /* 0x000fea0003800000 */
[----:B------:R-:W0:Y:S01]  /*02b0*/  LDC.64 R12, c[0x0][0x380] ;  /* 0x0000e000ff0c7b82 */ /* 0x000e220000000a00 */
[----:B------:R-:W-:Y:S01]  /*02c0*/  IMAD.IADD R8, R10, 0x1, -R9 ;  /* 0x000000010a087824 */ /* 0x000fe200078e0a09 */
[----:B------:R-:W-:Y:S01]  /*02d0*/  BSSY.RECONVERGENT B0, `(.L_x_2) ;  /* 0x0000042000007945 */ /* 0x000fe20003800200 */
[----:B------:R-:W-:Y:S02]  /*02e0*/  IMAD.MOV.U32 R6, RZ, RZ, 0x18 ;  /* 0x00000018ff067424 */ /* 0x000fe400078e00ff */
[----:B------:R-:W-:Y:S01]  /*02f0*/  IMAD.MOV.U32 R7, RZ, RZ, 0x0 ;  /* 0x00000000ff077424 */ /* 0x000fe200078e00ff */
[----:B------:R-:W-:Y:S01]  /*0300*/  ISETP.GT.U32.AND P0, PT, R8, -0x4, PT ;  /* 0xfffffffc0800780c */ /* 0x000fe20003f04070 */
[----:B------:R-:W-:Y:S02]  /*0310*/  IMAD.IADD R9, R9, 0x1, -R10 ;  /* 0x0000000109097824 */ /* 0x000fe400078e0a0a */
[----:B------:R-:W-:Y:S02]  /*0320*/  IMAD.MOV.U32 R11, RZ, RZ, RZ ;  /* 0x000000ffff0b7224 */ /* 0x000fe400078e00ff */
[----:B0-----:R-:W-:Y:S01]  /*0330*/  IMAD.WIDE.U32 R6, R12, 0x1, R6 ;  /* 0x000000010c067825 */ /* 0x001fe200078e0006 */
[----:B------:R-:W-:-:S07]  /*0340*/  LOP3.LUT R12, R9, 0x3, RZ, 0xc0, !PT ;  /* 0x00000003090c7812 */ /* 0x000fce00078ec0ff */
[----:B------:R-:W-:Y:S05]  /*0350*/  @P0 BRA `(.L_x_3) ;  /* 0x0000000000e40947 */ /* 0x000fea0003800000 */
[----:B------:R-:W-:Y:S01]  /*0360*/  LOP3.LUT R14, R9, 0xfffffffc, RZ, 0xc0, !PT ;  /* 0xfffffffc090e7812 */ /* 0x000fe200078ec0ff */
[----:B------:R-:W-:Y:S02]  /*0370*/  IMAD.IADD R13, R7, 0x1, R13 ;  /* 0x00000001070d7824 */ /* 0x000fe400078e020d */
[----:B------:R-:W-:Y:S02]  /*0380*/  IMAD.MOV.U32 R11, RZ, RZ, RZ ;  /* 0x000000ffff0b7224 */ /* 0x000fe400078e00ff */
[----:B------:R-:W-:-:S07]  /*0390*/  IMAD.MOV R14, RZ, RZ, -R14 ;  /* 0x000000ffff0e7224 */ /* 0x000fce00078e0a0e */
.L_x_12:
[----:B------:R-:W-:Y:S02]  /*03a0*/  IMAD.MOV.U32 R8, RZ, RZ, R6 ;  /* 0x000000ffff087224 */ /* 0x000fe400078e0006 */
[----:B------:R-:W-:Y:S02]  /*03b0*/  IMAD.MOV.U32 R9, RZ, RZ, R13 ;  /* 0x000000ffff097224 */ /* 0x000fe400078e000d */
[----:B------:R-:W-:-:S05]  /*03c0*/  IMAD.WIDE R8, R10, 0xc, R8 ;  /* 0x0000000c0a087825 */ /* 0x000fca00078e0208 */
[----:B------:R-:W2:Y:S04]  /*03d0*/  LDG.E R15, desc[UR6][R8.64+-0x18] ;  /* 0xffffe806080f7981 */ /* 0x000ea8000c1e1900 */
[----:B------:R-:W3:Y:S04]  /*03e0*/  LDG.E R17, desc[UR6][R8.64+-0xc] ;  /* 0xfffff40608117981 */ /* 0x000ee8000c1e1900 */
[----:B------:R-:W4:Y:S04]  /*03f0*/  LDG.E R19, desc[UR6][R8.64] ;  /* 0x0000000608137981 */ /* 0x000f28000c1e1900 */
[----:B------:R-:W4:Y:S01]  /*0400*/  LDG.E R21, desc[UR6][R8.64+0xc] ;  /* 0x00000c0608157981 */ /* 0x000f22000c1e1900 */
[----:B------:R-:W-:Y:S01]  /*0410*/  VIADD R14, R14, 0x4 ;  /* 0x000000040e0e7836 */ /* 0x000fe20000000000 */
[----:B------:R-:W-:Y:S04]  /*0420*/  BSSY.RECONVERGENT B2, `(.L_x_4) ;  /* 0x000000e000027945 */ /* 0x000fe80003800200 */
[----:B------:R-:W-:-:S02]  /*0430*/  ISETP.NE.AND P3, PT, R14, RZ, PT ;  /* 0x000000ff0e00720c */ /* 0x000fc40003f65270 */
[C---:B--2--5:R-:W-:Y:S02]  /*0440*/  ISETP.NE.AND P4, PT, R2.reuse, R15, PT ;  /* 0x0000000f0200720c */ /* 0x064fe40003f85270 */
[C---:B---3--:R-:W-:Y:S02]  /*0450*/  ISETP.NE.AND P0, PT, R2.reuse, R17, PT ;  /* 0x000000110200720c */ /* 0x048fe40003f05270 */
[----:B------:R-:W-:Y:S02]  /*0460*/  CS2R R16, SRZ ;  /* 0x0000000000107805 */ /* 0x000fe4000001ff00 */
[C---:B----4-:R-:W-:Y:S01]  /*0470*/  ISETP.NE.AND P1, PT, R2.reuse, R19, PT ;  /* 0x000000130200720c */ /* 0x050fe20003f25270 */
[----:B------:R-:W-:Y:S01]  /*0480*/  IMAD.MOV.U32 R19, RZ, RZ, RZ ;  /* 0x000000ffff137224 */ /* 0x000fe200078e00ff */
[----:B------:R-:W-:-:S05]  /*0490*/  ISETP.NE.AND P2, PT, R2, R21, PT ;  /* 0x000000150200720c */ /* 0x000fca0003f45270 */
[----:B------:R-:W-:Y:S08]  /*04a0*/  @P4 BRA `(.L_x_5) ;  /* 0x0000000000144947 */ /* 0x000ff00003800000 */
[----:B------:R-:W2:Y:S02]  /*04b0*/  LDG.E R15, desc[UR6][R8.64+-0x14] ;  /* 0xffffec06080f7981 */ /* 0x000ea4000c1e1900 */
[----:B--2---:R-:W-:-:S13]  /*04c0*/  ISETP.NE.AND P4, PT, R4, R15, PT ;  /* 0x0000000f0400720c */ /* 0x004fda0003f85270 */
[----:B------:R-:W2:Y:S02]  /*04d0*/  @!P4 LDG.E R18, desc[UR6][R8.64+-0x10] ;  /* 0xfffff0060812c981 */ /* 0x000ea4000c1e1900 */
[----:B--2---:R-:W-:-:S04]  /*04e0*/  @!P4 ISETP.NE.AND P5, PT, R5, R18, PT ;  /* 0x000000120500c20c */ /* 0x004fc80003fa5270 */
[----:B------:R-:W-:-:S09]  /*04f0*/  @!P4 SEL R16, RZ, 0x1, P5 ;  /* 0x00000001ff10c807 */ /* 0x000fd20002800000 */
.L_x_5:
[----:B------:R-:W-:Y:S05]  /*0500*/  BSYNC.RECONVERGENT B2 ;  /* 0x0000000000027941 */ /* 0x000fea0003800200 */
.L_x_4:
[----:B------:R-:W-:Y:S04]  /*0510*/  BSSY.RECONVERGENT B2, `(.L_x_6) ;  /* 0x0000007000027945 */ /* 0x000fe80003800200 */
[----:B------:R-:W-:Y:S05]  /*0520*/  @P0 BRA `(.L_x_7) ;  /* 0x0000000000140947 */ /* 0x000fea0003800000 */
[----:B------:R-:W2:Y:S02]  /*0530*/  LDG.E R15, desc[UR6][R8.64+-0x8] ;  /* 0xfffff806080f7981 */ /* 0x000ea4000c1e1900 */
[----:B--2---:R-:W-:-:S13]  /*0540*/  ISETP.NE.AND P0, PT, R4, R15, PT ;  /* 0x0000000f0400720c */ /* 0x004fda0003f05270 */
[----:B------:R-:W2:Y:S02]  /*0550*/  @!P0 LDG.E R18, desc[UR6][R8.64+-0x4] ;  /* 0xfffffc0608128981 */ /* 0x000ea4000c1e1900 */
[----:B--2---:R-:W-:-:S04]  /*0560*/  @!P0 ISETP.NE.AND P4, PT, R5, R18, PT ;  /* 0x000000120500820c */ /* 0x004fc80003f85270 */
[----:B------:R-:W-:-:S09]  /*0570*/  @!P0 SEL R17, RZ, 0x1, P4 ;  /* 0x00000001ff118807 */ /* 0x000fd20002000000 */
.L_x_7:
[----:B------:R-:W-:Y:S05]  /*0580*/  BSYNC.RECONVERGENT B2 ;  /* 0x0000000000027941 */ /* 0x000fea0003800200 */
.L_x_6:
[----:B------:R-:W-:Y:S04]  /*0590*/  BSSY.RECONVERGENT B2, `(.L_x_8) ;  /* 0x0000007000027945 */ /* 0x000fe80003800200 */
[----:B------:R-:W-:Y:S05]  /*05a0*/  @P1 BRA `(.L_x_9) ;  /* 0x0000000000141947 */ /* 0x000fea0003800000 */
[----:B------:R-:W2:Y:S02]  /*05b0*/  LDG.E R15, desc[UR6][R8.64+0x4] ;  /* 0x00000406080f7981 */ /* 0x000ea4000c1e1900 */
[----:B--2---:R-:W-:-:S13]  /*05c0*/  ISETP.NE.AND P0, PT, R4, R15, PT ;  /* 0x0000000f0400720c */ /* 0x004fda0003f05270 */
[----:B------:R-:W2:Y:S02]  /*05d0*/  @!P0 LDG.E R18, desc[UR6][R8.64+0x8] ;  /* 0x0000080608128981 */ /* 0x000ea4000c1e1900 */
[----:B--2---:R-:W-:-:S04]  /*05e0*/  @!P0 ISETP.NE.AND P1, PT, R5, R18, PT ;  /* 0x000000120500820c */ /* 0x004fc80003f25270 */
[----:B------:R-:W-:-:S09]  /*05f0*/  @!P0 SEL R19, RZ, 0x1, P1 ;  /* 0x00000001ff138807 */ /* 0x000fd20000800000 */
.L_x_9:
[----:B------:R-:W-:Y:S05]  /*0600*/  BSYNC.RECONVERGENT B2 ;  /* 0x0000000000027941 */ /* 0x000fea0003800200 */
.L_x_8:
[----:B------:R-:W-:Y:S01]  /*0610*/  BSSY.RECONVERGENT B2, `(.L_x_10) ;  /* 0x000000a000027945 */ /* 0x000fe20003800200 */
[----:B------:R-:W-:Y:S01]  /*0620*/  IADD3 R17, PT, PT, R17, R16, R11 ;  /* 0x0000001011117210 */ /* 0x000fe20007ffe00b */
[----:B------:R-:W-:Y:S02]  /*0630*/  IMAD.MOV.U32 R16, RZ, RZ, RZ ;  /* 0x000000ffff107224 */ /* 0x000fe400078e00ff */
[----:B------:R-:W-:Y:S05]  /*0640*/  @P2 BRA `(.L_x_11) ;  /* 0x0000000000182947 */ /* 0x000fea0003800000 */
[----:B------:R-:W2:Y:S02]  /*0650*/  LDG.E R11, desc[UR6][R8.64+0x10] ;  /* 0x00001006080b7981 */ /* 0x000ea4000c1e1900 */
[----:B--2---:R-:W-:-:S13]  /*0660*/  ISETP.NE.AND P0, PT, R4, R11, PT ;  /* 0x0000000b0400720c */ /* 0x004fda0003f05270 */
[----:B------:R-:W-:Y:S05]  /*0670*/  @P0 BRA `(.L_x_11) ;  /* 0x00000000000c0947 */ /* 0x000fea0003800000 */
[----:B------:R-:W2:Y:S02]  /*0680*/  LDG.E R8, desc[UR6][R8.64+0x14] ;  /* 0x0000140608087981 */ /* 0x000ea4000c1e1900 */
[----:B--2---:R-:W-:-:S04]  /*0690*/  ISETP.NE.AND P0, PT, R5, R8, PT ;  /* 0x000000080500720c */ /* 0x004fc80003f05270 */
[----:B------:R-:W-:-:S09]  /*06a0*/  SEL R16, RZ, 0x1, P0 ;  /* 0x00000001ff107807 */ /* 0x000fd20000000000 */
.L_x_11:
[----:B------:R-:W-:Y:S05]  /*06b0*/  BSYNC.RECONVERGENT B2 ;  /* 0x0000000000027941 */ /* 0x000fea0003800200 */
.L_x_10:
[----:B------:R-:W-:Y:S01]  /*06c0*/  IADD3 R11, PT, PT, R16, R19, R17 ;  /* 0x00000013100b7210 */ /* 0x000fe20007ffe011 */
[----:B------:R-:W-:Y:S01]  /*06d0*/  VIADD R10, R10, 0x4 ;  /* 0x000000040a0a7836 */ /* 0x000fe20000000000 */
[----:B------:R-:W-:Y:S06]  /*06e0*/  @P3 BRA `(.L_x_12) ;  /* 0xfffffffc002c3947 */ /* 0x000fec000383ffff */
.L_x_3:
[----:B------:R-:W-:Y:S05]  /*06f0*/  BSYNC.RECONVERGENT B0 ;  /* 0x0000000000007941 */ /* 0x000fea0003800200 */
.L_x_2:
[----:B------:R-:W-:-:S13]  /*0700*/  ISETP.NE.AND P0, PT, R12, RZ, PT ;  /* 0x000000ff0c00720c */ /* 0x000fda0003f05270 */
[----:B------:R-:W-:Y:S05]  /*0710*/  @!P0 BRA `(.L_x_1) ;  /* 0x0000000000588947 */ /* 0x000fea0003800000 */
[----:B------:R-:W0:Y:S01]  /*0720*/  LDC.64 R6, c[0x0][0x380] ;  /* 0x0000e000ff067b82 */ /* 0x000e220000000a00 */
[----:B------:R-:W-:Y:S01]  /*0730*/  IMAD.MOV R12, RZ, RZ, -R12 ;  /* 0x000000ffff0c7224 */ /* 0x000fe200078e0a0c */
[----:B0-----:R-:W-:-:S05]  /*0740*/  IADD3 R6, P0, PT, R6, 0x4, RZ ;  /* 0x0000000406067810 */ /* 0x001fca0007f1e0ff */
[----:B------:R-:W-:-:S08]  /*0750*/  IMAD.X R7, RZ, RZ, R7, P0 ;  /* 0x000000ffff077224 */ /* 0x000fd000000e0607 */
.L_x_15:
[----:B------:R-:W-:-:S05]  /*0760*/  IMAD.WIDE R8, R10, 0xc, R6 ;  /* 0x0000000c0a087825 */ /* 0x000fca00078e0206 */
[----:B------:R-:W2:Y:S01]  /*0770*/  LDG.E R13, desc[UR6][R8.64+-0x4] ;  /* 0xfffffc06080d7981 */ /* 0x000ea2000c1e1900 */
[----:B------:R-:W-:Y:S01]  /*0780*/  VIADD R12, R12, 0x1 ;  /* 0x000000010c0c7836 */ /* 0x000fe20000000000 */
[----:B------:R-:W-:Y:S01]  /*0790*/  BSSY.RECONVERGENT B0, `(.L_x_13) ;  /* 0x000000b000007945 */ /* 0x000fe20003800200 */
[----:B------:R-:W-:-:S03]  /*07a0*/  IMAD.MOV.U32 R14, RZ, RZ, RZ ;  /* 0x000000ffff0e7224 */ /* 0x000fc600078e00ff */
[----:B------:R-:W-:Y:S02]  /*07b0*/  ISETP.NE.AND P1, PT, R12, RZ, PT ;  /* 0x000000ff0c00720c */ /* 0x000fe40003f25270 */
[----:B--2--5:R-:W-:-:S13]  /*07c0*/  ISETP.NE.AND P0, PT, R2, R13, PT ;  /* 0x0000000d0200720c */ /* 0x024fda0003f05270 */
[----:B------:R-:W-:Y:S05]  /*07d0*/  @P0 BRA `(.L_x_14) ;  /* 0x0000000000180947 */ /* 0x000fea0003800000 */
[----:B------:R-:W2:Y:S02]  /*07e0*/  LDG.E R13, desc[UR6][R8.64] ;  /* 0x00000006080d7981 */ /* 0x000ea4000c1e1900 */
[----:B--2---:R-:W-:-:S13]  /*07f0*/  ISETP.NE.AND P0, PT, R4, R13, PT ;  /* 0x0000000d0400720c */ /* 0x004fda0003f05270 */
[----:B------:R-:W-:Y:S05]  /*0800*/  @P0 BRA `(.L_x_14) ;  /* 0x00000000000c0947 */ /* 0x000fea0003800000 */
[----:B------:R-:W2:Y:S02]  /*0810*/  LDG.E R8, desc[UR6][R8.64+0x4] ;  /* 0x0000040608087981 */ /* 0x000ea4000c1e1900 */
[----:B--2---:R-:W-:-:S04]  /*0820*/  ISETP.NE.AND P0, PT, R5, R8, PT ;  /* 0x000000080500720c */ /* 0x004fc80003f05270 */
[----:B------:R-:W-:-:S09]  /*0830*/  SEL R14, RZ, 0x1, P0 ;  /* 0x00000001ff0e7807 */ /* 0x000fd20000000000 */
.L_x_14:
[----:B------:R-:W-:Y:S05]  /*0840*/  BSYNC.RECONVERGENT B0 ;  /* 0x0000000000007941 */ /* 0x000fea0003800200 */
.L_x_13:
[----:B------:R-:W-:Y:S02]  /*0850*/  VIADD R10, R10, 0x1 ;  /* 0x000000010a0a7836 */ /* 0x000fe40000000000 */
[----:B------:R-:W-:Y:S01]  /*0860*/  IMAD.IADD R11, R14, 0x1, R11 ;  /* 0x000000010e0b7824 */ /* 0x000fe200078e020b */
[----:B------:R-:W-:Y:S06]  /*0870*/  @P1 BRA `(.L_x_15) ;  /* 0xfffffffc00b81947 */ /* 0x000fec000383ffff */
.L_x_1:
[----:B------:R-:W-:Y:S05]  /*0880*/  BSYNC.RECONVERGENT B1 ;  /* 0x0000000000017941 */ /* 0x000fea0003800200 */
.L_x_0:
[----:B-----5:R-:W0:Y:S01]  /*0890*/  LDC R5, c[0x0][0x394] ;  /* 0x0000e500ff057b82 */ /* 0x020e220000000800 */
[----:B------:R-:W-:Y:S01]  /*08a0*/  UMOV UR4, 0x400 ;  /* 0x0000040000047882 */ /* 0x000fe20000000000 */
[----:B------:R-:W-:-:S06]  /*08b0*/  ISETP.NE.AND P2, PT, R0, RZ, PT ;  /* 0x000000ff0000720c */ /* 0x000fcc0003f45270 */
[----:B------:R-:W1:Y:S01]  /*08c0*/  S2UR UR5, SR_CgaCtaId ;  /* 0x00000000000579c3 */ /* 0x000e620000008800 */
[--C-:B0-----:R-:W-:Y:S01]  /*08d0*/  IMAD.IADD R2, R0, 0x1, R5.reuse ;  /* 0x0000000100027824 */ /* 0x101fe200078e0205 */
[----:B------:R-:W-:-:S04]  /*08e0*/  SHF.R.S32.HI R6, RZ, 0x1, R5 ;  /* 0x00000001ff067819 */ /* 0x000fc80000011405 */
[----:B------:R-:W-:Y:S02]  /*08f0*/  ISETP.GE.U32.AND P0, PT, R2, R3, PT ;  /* 0x000000030200720c */ /* 0x000fe40003f06070 */
[----:B------:R-:W-:Y:S01]  /*0900*/  ISETP.GE.AND P1, PT, R6, 0x1, PT ;  /* 0x000000010600780c */ /* 0x000fe20003f26270 */
[----:B-1----:R-:W-:Y:S01]  /*0910*/  ULEA UR4, UR5, UR4, 0x18 ;  /* 0x0000000405047291 */ /* 0x002fe2000f8ec0ff */
[----:B------:R-:W-:-:S05]  /*0920*/  ISETP.GE.U32.OR P0, PT, R0, R5, P0 ;  /* 0x000000050000720c */ /* 0x000fca0000706470 */
[----:B------:R-:W-:-:S05]  /*0930*/  LEA R2, R0, UR4, 0x2 ;  /* 0x0000000400027c11 */ /* 0x000fca000f8e10ff */
[----:B------:R-:W-:Y:S03]  /*0940*/  STS [R2], R11 ;  /* 0x0000000b02007388 */ /* 0x000fe60000000800 */
[----:B------:R-:W-:Y:S01]  /*0950*/  @!P0 IMAD R3, R5, 0x4, R2 ;  /* 0x0000000405038824 */ /* 0x000fe200078e0202 */
[----:B------:R-:W-:Y:S06]  /*0960*/  BAR.SYNC.DEFER_BLOCKING 0x0 ;  /* 0x0000000000007b1d */ /* 0x000fec0000010000 */
[----:B------:R-:W-:Y:S04]  /*0970*/  @!P0 LDS R3, [R3] ;  /* 0x0000000003038984 */ /* 0x000fe80000000800 */
[----:B------:R-:W0:Y:S02]  /*0980*/  @!P0 LDS R4, [R2] ;  /* 0x0000000002048984 */ /* 0x000e240000000800 */
[----:B0-----:R-:W-:-:S05]  /*0990*/  @!P0 IMAD.IADD R5, R3, 0x1, R4 ;  /* 0x0000000103058824 */ /* 0x001fca00078e0204 */
[----:B------:R0:W-:Y:S01]  /*09a0*/  @!P0 STS [R2], R5 ;  /* 0x0000000502008388 */ /* 0x0001e20000000800 */
[----:B------:R-:W-:Y:S06]  /*09b0*/  BAR.SYNC.DEFER_BLOCKING 0x0 ;  /* 0x0000000000007b1d */ /* 0x000fec0000010000 */
[----:B------:R-:W-:Y:S05]  /*09c0*/  @!P1 BRA `(.L_x_16) ;  /* 0x0000000000289947 */ /* 0x000fea0003800000 */
.L_x_17:
[----:B------:R-:W-:-:S13]  /*09d0*/  ISETP.GE.U32.AND P0, PT, R0, R6, PT ;  /* 0x000000060000720c */ /* 0x000fda0003f06070 */
[----:B------:R-:W-:Y:S01]  /*09e0*/  @!P0 IMAD R3, R6, 0x4, R2 ;  /* 0x0000000406038824 */ /* 0x000fe200078e0202 */
[----:B------:R-:W-:Y:S05]  /*09f0*/  @!P0 LDS R4, [R2] ;  /* 0x0000000002048984 */ /* 0x000fea0000000800 */
[----:B------:R-:W0:Y:S02]  /*0a00*/  @!P0 LDS R3, [R3] ;  /* 0x0000000003038984 */ /* 0x000e240000000800 */
[----:B0-----:R-:W-:-:S05]  /*0a10*/  @!P0 IMAD.IADD R5, R3, 0x1, R4 ;  /* 0x0000000103058824 */ /* 0x001fca00078e0204 */
[----:B------:R1:W-:Y:S01]  /*0a20*/  @!P0 STS [R2], R5 ;  /* 0x0000000502008388 */ /* 0x0003e20000000800 */
[----:B------:R-:W-:Y:S01]  /*0a30*/  BAR.SYNC.DEFER_BLOCKING 0x0 ;  /* 0x0000000000007b1d */ /* 0x000fe20000010000 */
[----:B------:R-:W-:Y:S02]  /*0a40*/  ISETP.GT.U32.AND P0, PT, R6, 0x1, PT ;  /* 0x000000010600780c */ /* 0x000fe40003f04070 */
[----:B------:R-:W-:-:S11]  /*0a50*/  SHF.R.U32.HI R6, RZ, 0x1, R6 ;  /* 0x00000001ff067819 */ /* 0x000fd60000011606 */
[----:B-1----:R-:W-:Y:S05]  /*0a60*/  @P0 BRA `(.L_x_17) ;  /* 0xfffffffc00d80947 */ /* 0x002fea000383ffff */
.L_x_16:
[----:B------:R-:W-:Y:S05]  /*0a70*/  @P2 EXIT ;  /* 0x000000000000294d */ /* 0x000fea0003800000 */
[----:B------:R-:W1:Y:S01]  /*0a80*/  S2UR UR5, SR_CgaCtaId ;  /* 0x00000000000579c3 */ /* 0x000e620000008800 */
[----:B------:R-:W-:-:S07]  /*0a90*/  UMOV UR4, 0x400 ;  /* 0x0000040000047882 */ /* 0x000fce0000000000 */
[----:B0-----:R-:W0:Y:S01]  /*0aa0*/  LDC.64 R2, c[0x0][0x388] ;  /* 0x0000e200ff027b82 */ /* 0x001e220000000a00 */
[----:B-1----:R-:W-:-:S09]  /*0ab0*/  ULEA UR4, UR5, UR4, 0x18 ;  /* 0x0000000405047291 */ /* 0x002fd2000f8ec0ff */
[----:B------:R-:W0:Y:S04]  /*0ac0*/  LDS R5, [UR4] ;  /* 0x00000004ff057984 */ /* 0x000e280008000800 */
[----:B0-----:R-:W-:Y:S01]  /*0ad0*/  REDG.E.ADD.STRONG.GPU desc[UR6][R2.64], R5 ;  /* 0x000000050200798e */ /* 0x001fe2000c12e106 */
[----:B------:R-:W-:Y:S05]  /*0ae0*/  EXIT ;  /* 0x000000000000794d */ /* 0x000fea0003800000 */
.L_x_18:
[----:B------:R-:W-:-:S00]  /*0af0*/  BRA `(.L_x_18) ;  /* 0xfffffffc00fc7947 */ /* 0x000fc0000383ffff */
[----:B------:R-:W-:-:S00]  /*0b00*/  NOP ;  /* 0x0000000000007918 */ /* 0x000fc00000000000 */
[----:B------:R-:W-:-:S00]  /*0b10*/  NOP ;  /* 0x0000000000007918 */ /* 0x000fc00000000000 */
[----:B------:R-:W-:-:S00]  /*0b20*/  NOP ;  /* 0x0000000000007918 */ /* 0x000fc00000000000 */
[----:B------:R-:W-:-:S00]  /*0b30*/  NOP ;  /* 0x0000000000007918 */ /* 0x000fc00000000000 */
[----:B------:R-:W-:-:S00]  /*0b40*/  NOP ;  /* 0x0000000000007918 */ /* 0x000fc00000000000 */
[----:B------:R-:W-:-:S00]  /*0b50*/  NOP ;  /* 0x0000000000007918 */ /* 0x000fc00000000000 */
[----:B------:R-:W-:-:S00]  /*0b60*/  NOP ;  /* 0x0000000000007918 */ /* 0x000fc00000000000 */
[----:B------:R-:W-:-:S00]  /*0b70*/  NOP ;  /* 0x0000000000007918 */ /* 0x000fc00000000000 */
.L_x_19:


//--------------------- .nv.shared._Z19count_collisions_cuP4int3Piii --------------------------
	.section	.nv.shared._Z19count_collisions_cuP4int3Piii,"aw",@nobits
	.sectionflags	@""
	.align	16
	.zero		1024


//--------------------- .nv.shared.reserved.0     --------------------------
	.section	.nv.shared.reserved.0,"aw",@nobits
	.weak		__nv_reservedSMEM_offset_0_alias
	.size		__nv_reservedSMEM_offset_0_alias, 0, 64
	.other		__nv_reservedSMEM_offset_0_alias,@"STO_CUDA_RESERVED_SHARED STV_DEFAULT"
__nv_reservedSMEM_offset_0_alias:
	.zero		0
	.zero		64


//--------------------- .nv.constant0._Z19count_collisions_cuP4int3Piii --------------------------
	.section	.nv.constant0._Z19count_collisions_cuP4int3Piii,"a",@progbits
	.sectionflags	@""
	.align	4
.nv.constant0._Z19count_collisions_cuP4int3Piii:
	.zero		920


//--------------------- SYMBOLS --------------------------

	.type		.nv.reservedSmem.offset0,@object
	.size		.nv.reservedSmem.offset0,0x4
	.type		.nv.reservedSmem.cap,@object
	.size		.nv.reservedSmem.cap,0x4
